//
// Generated by NVIDIA NVVM Compiler
//
// Compiler Build ID: CL-36424714
// Cuda compilation tools, release 13.0, V13.0.88
// Based on NVVM 20.0.0
//

.version 9.0
.target sm_100
.address_size 64

	// .globl	_Z3sumPdS_

.visible .entry _Z3sumPdS_(
	.param .u64 .ptr .align 1 _Z3sumPdS__param_0,
	.param .u64 .ptr .align 1 _Z3sumPdS__param_1
)
{
	.reg .pred 	%p<10>;
	.reg .b32 	%r<2>;
	.reg .b64 	%rd<7>;
	.reg .b64 	%fd<29>;

	ld.param.u64 	%rd4, [_Z3sumPdS__param_0];
	ld.param.u64 	%rd3, [_Z3sumPdS__param_1];
	cvta.to.global.u64 	%rd1, %rd4;
	mov.u32 	%r1, %tid.x;
	mul.wide.u32 	%rd5, %r1, 8;
	add.s64 	%rd2, %rd1, %rd5;
	setp.ne.s32 	%p1, %r1, 0;
	@%p1 bra 	$L__BB0_2;
	ld.global.f64 	%fd1, [%rd1+8];
	ld.global.f64 	%fd2, [%rd2];
	add.f64 	%fd3, %fd1, %fd2;
	st.global.f64 	[%rd2], %fd3;
$L__BB0_2:
	setp.gt.u32 	%p2, %r1, 1;
	@%p2 bra 	$L__BB0_4;
	ld.global.f64 	%fd4, [%rd2+16];
	ld.global.f64 	%fd5, [%rd2];
	add.f64 	%fd6, %fd4, %fd5;
	st.global.f64 	[%rd2], %fd6;
$L__BB0_4:
	setp.gt.u32 	%p3, %r1, 2;
	@%p3 bra 	$L__BB0_6;
	ld.global.f64 	%fd7, [%rd2+24];
	ld.global.f64 	%fd8, [%rd2];
	add.f64 	%fd9, %fd7, %fd8;
	st.global.f64 	[%rd2], %fd9;
$L__BB0_6:
	setp.gt.u32 	%p4, %r1, 3;
	@%p4 bra 	$L__BB0_8;
	ld.global.f64 	%fd10, [%rd2+32];
	ld.global.f64 	%fd11, [%rd2];
	add.f64 	%fd12, %fd10, %fd11;
	st.global.f64 	[%rd2], %fd12;
$L__BB0_8:
	setp.gt.u32 	%p5, %r1, 4;
	@%p5 bra 	$L__BB0_10;
	ld.global.f64 	%fd13, [%rd2+40];
	ld.global.f64 	%fd14, [%rd2];
	add.f64 	%fd15, %fd13, %fd14;
	st.global.f64 	[%rd2], %fd15;
$L__BB0_10:
	setp.gt.u32 	%p6, %r1, 5;
	@%p6 bra 	$L__BB0_12;
	ld.global.f64 	%fd16, [%rd2+48];
	ld.global.f64 	%fd17, [%rd2];
	add.f64 	%fd18, %fd16, %fd17;
	st.global.f64 	[%rd2], %fd18;
$L__BB0_12:
	setp.gt.u32 	%p7, %r1, 6;
	@%p7 bra 	$L__BB0_14;
	ld.global.f64 	%fd19, [%rd2+56];
	ld.global.f64 	%fd20, [%rd2];
	add.f64 	%fd21, %fd19, %fd20;
	st.global.f64 	[%rd2], %fd21;
$L__BB0_14:
	setp.gt.u32 	%p8, %r1, 7;
	@%p8 bra 	$L__BB0_16;
	ld.global.f64 	%fd22, [%rd2+64];
	ld.global.f64 	%fd23, [%rd2];
	add.f64 	%fd24, %fd22, %fd23;
	st.global.f64 	[%rd2], %fd24;
$L__BB0_16:
	setp.gt.u32 	%p9, %r1, 8;
	@%p9 bra 	$L__BB0_18;
	ld.global.f64 	%fd25, [%rd2+72];
	ld.global.f64 	%fd26, [%rd2];
	add.f64 	%fd27, %fd25, %fd26;
	st.global.f64 	[%rd2], %fd27;
$L__BB0_18:
	cvta.to.global.u64 	%rd6, %rd3;
	ld.global.f64 	%fd28, [%rd1];
	st.global.f64 	[%rd6], %fd28;
	ret;

}
	// .globl	_Z17standardDeviationPdd
.visible .entry _Z17standardDeviationPdd(
	.param .u64 .ptr .align 1 _Z17standardDeviationPdd_param_0,
	.param .f64 _Z17standardDeviationPdd_param_1
)
{
	.reg .pred 	%p<2>;
	.reg .b32 	%r<2>;
	.reg .b64 	%rd<5>;
	.reg .b64 	%fd<5>;

	ld.param.u64 	%rd1, [_Z17standardDeviationPdd_param_0];
	ld.param.f64 	%fd1, [_Z17standardDeviationPdd_param_1];
	mov.u32 	%r1, %tid.x;
	setp.gt.u32 	%p1, %r1, 9;
	@%p1 bra 	$L__BB1_2;
	cvta.to.global.u64 	%rd2, %rd1;
	mul.wide.u32 	%rd3, %r1, 8;
	add.s64 	%rd4, %rd2, %rd3;
	ld.global.f64 	%fd2, [%rd4];
	sub.f64 	%fd3, %fd2, %fd1;
	mul.f64 	%fd4, %fd3, %fd3;
	st.global.f64 	[%rd4], %fd4;
$L__BB1_2:
	ret;

}


// ===== COMPILED SASS (sm_100) =====

	.target	sm_100

	.elftype	@"ET_EXEC"


//--------------------- .note.nv.tkinfo           --------------------------
	.section	.note.nv.tkinfo,"",@"SHT_NOTE"
	.sectionflags	@"SHF_NOTE_NV_TKINFO"
	.tkinfo
        /*0018*/ 	.word	0x00000002
        /*0030*/ 	.string	""
        /*0030*/ 	.string	"ptxas"
        /*0030*/ 	.string	"Cuda compilation tools, release 13.0, V13.0.88"
        /*0030*/ 	.string	"Build cuda_13.0.r13.0/compiler.36424714_0"
        /*0030*/ 	.string	"-arch sm_100 -m 64 "



//--------------------- .note.nv.cuinfo           --------------------------
	.section	.note.nv.cuinfo,"",@"SHT_NOTE"
	.sectionflags	@"SHF_NOTE_NV_CUINFO"
        /*0018*/ 	.short	0x0002
        /*001a*/ 	.short	0x0064
        /*001c*/ 	.short	0x0082
	.zero		2


//--------------------- .nv.info                  --------------------------
	.section	.nv.info,"",@"SHT_CUDA_INFO"
	.align	4


	//----- nvinfo : EIATTR_REGCOUNT
	.align		4
        /*0000*/ 	.byte	0x04, 0x2f
        /*0002*/ 	.short	(.L_1 - .L_0)
	.align		4
.L_0:
        /*0004*/ 	.word	index@(_Z3sumPdS_)
        /*0008*/ 	.word	0x00000010


	//----- nvinfo : EIATTR_FRAME_SIZE
	.align		4
.L_1:
        /*000c*/ 	.byte	0x04, 0x11
        /*000e*/ 	.short	(.L_3 - .L_2)
	.align		4
.L_2:
        /*0010*/ 	.word	index@(_Z3sumPdS_)
        /*0014*/ 	.word	0x00000000


	//----- nvinfo : EIATTR_REGCOUNT
	.align		4
.L_3:
        /*0018*/ 	.byte	0x04, 0x2f
        /*001a*/ 	.short	(.L_5 - .L_4)
	.align		4
.L_4:
        /*001c*/ 	.word	index@(_Z17standardDeviationPdd)
        /*0020*/ 	.word	0x0000000a


	//----- nvinfo : EIATTR_FRAME_SIZE
	.align		4
.L_5:
        /*0024*/ 	.byte	0x04, 0x11
        /*0026*/ 	.short	(.L_7 - .L_6)
	.align		4
.L_6:
        /*0028*/ 	.word	index@(_Z17standardDeviationPdd)
        /*002c*/ 	.word	0x00000000


	//----- nvinfo : EIATTR_MIN_STACK_SIZE
	.align		4
.L_7:
        /*0030*/ 	.byte	0x04, 0x12
        /*0032*/ 	.short	(.L_9 - .L_8)
	.align		4
.L_8:
        /*0034*/ 	.word	index@(_Z17standardDeviationPdd)
        /*0038*/ 	.word	0x00000000


	//----- nvinfo : EIATTR_MIN_STACK_SIZE
	.align		4
.L_9:
        /*003c*/ 	.byte	0x04, 0x12
        /*003e*/ 	.short	(.L_11 - .L_10)
	.align		4
.L_10:
        /*0040*/ 	.word	index@(_Z3sumPdS_)
        /*0044*/ 	.word	0x00000000
.L_11:


//--------------------- .nv.compat                --------------------------
	.section	.nv.compat,"",@"SHT_CUDA_COMPAT_INFO"
	.align	4
        /*0000*/ 	.byte	0x02, 0x09, 0x00, 0x00, 0x02, 0x02, 0x01, 0x00, 0x02, 0x05, 0x05, 0x00, 0x03, 0x07, 0x01, 0x01
        /*0010*/ 	.byte	0x02, 0x03, 0x00, 0x00, 0x02, 0x06, 0x01, 0x00, 0x04, 0x0b, 0x08, 0x00, 0x01, 0x00, 0x00, 0x00
        /*0020*/ 	.byte	0x00, 0x00, 0x00, 0x00


//--------------------- .nv.info._Z17standardDeviationPdd --------------------------
	.section	.nv.info._Z17standardDeviationPdd,"",@"SHT_CUDA_INFO"
	.sectionflags	@""
	.align	4


	//----- nvinfo : EIATTR_CUDA_API_VERSION
	.align		4
        /*0000*/ 	.byte	0x04, 0x37
        /*0002*/ 	.short	(.L_13 - .L_12)
.L_12:
        /*0004*/ 	.word	0x00000082


	//----- nvinfo : EIATTR_KPARAM_INFO
	.align		4
.L_13:
        /*0008*/ 	.byte	0x04, 0x17
        /*000a*/ 	.short	(.L_15 - .L_14)
.L_14:
        /*000c*/ 	.word	0x00000000
        /*0010*/ 	.short	0x0001
        /*0012*/ 	.short	0x0008
        /*0014*/ 	.byte	0x00, 0xf0, 0x21, 0x00


	//----- nvinfo : EIATTR_KPARAM_INFO
	.align		4
.L_15:
        /*0018*/ 	.byte	0x04, 0x17
        /*001a*/ 	.short	(.L_17 - .L_16)
.L_16:
        /*001c*/ 	.word	0x00000000
        /*0020*/ 	.short	0x0000
        /*0022*/ 	.short	0x0000
        /*0024*/ 	.byte	0x00, 0xf5, 0x21, 0x00


	//----- nvinfo : EIATTR_SPARSE_MMA_MASK
	.align		4
.L_17:
        /*0028*/ 	.byte	0x03, 0x50
        /*002a*/ 	.short	0x0000


	//----- nvinfo : EIATTR_MAXREG_COUNT
	.align		4
        /*002c*/ 	.byte	0x03, 0x1b
        /*002e*/ 	.short	0x00ff


	//----- nvinfo : EIATTR_MERCURY_ISA_VERSION
	.align		4
        /*0030*/ 	.byte	0x03, 0x5f
        /*0032*/ 	.short	0x0101


	//----- nvinfo : EIATTR_VRC_CTA_INIT_COUNT
	.align		4
        /*0034*/ 	.byte	0x02, 0x4a
	.zero		1
	.zero		1


	//----- nvinfo : EIATTR_EXIT_INSTR_OFFSETS
	.align		4
        /*0038*/ 	.byte	0x04, 0x1c
        /*003a*/ 	.short	(.L_19 - .L_18)


	//   ....[0]....
.L_18:
        /*003c*/ 	.word	0x00000030


	//   ....[1]....
        /*0040*/ 	.word	0x000000c0


	//----- nvinfo : EIATTR_CBANK_PARAM_SIZE
	.align		4
.L_19:
        /*0044*/ 	.byte	0x03, 0x19
        /*0046*/ 	.short	0x0010


	//----- nvinfo : EIATTR_PARAM_CBANK
	.align		4
        /*0048*/ 	.byte	0x04, 0x0a
        /*004a*/ 	.short	(.L_21 - .L_20)
	.align		4
.L_20:
        /*004c*/ 	.word	index@(.nv.constant0._Z17standardDeviationPdd)
        /*0050*/ 	.short	0x0380
        /*0052*/ 	.short	0x0010


	//----- nvinfo : EIATTR_SW_WAR
	.align		4
.L_21:
        /*0054*/ 	.byte	0x04, 0x36
        /*0056*/ 	.short	(.L_23 - .L_22)
.L_22:
        /*0058*/ 	.word	0x00000008
.L_23:


//--------------------- .nv.info._Z3sumPdS_       --------------------------
	.section	.nv.info._Z3sumPdS_,"",@"SHT_CUDA_INFO"
	.sectionflags	@""
	.align	4


	//----- nvinfo : EIATTR_CUDA_API_VERSION
	.align		4
        /*0000*/ 	.byte	0x04, 0x37
        /*0002*/ 	.short	(.L_25 - .L_24)
.L_24:
        /*0004*/ 	.word	0x00000082


	//----- nvinfo : EIATTR_KPARAM_INFO
	.align		4
.L_25:
        /*0008*/ 	.byte	0x04, 0x17
        /*000a*/ 	.short	(.L_27 - .L_26)
.L_26:
        /*000c*/ 	.word	0x00000000
        /*0010*/ 	.short	0x0001
        /*0012*/ 	.short	0x0008
        /*0014*/ 	.byte	0x00, 0xf5, 0x21, 0x00


	//----- nvinfo : EIATTR_KPARAM_INFO
	.align		4
.L_27:
        /*0018*/ 	.byte	0x04, 0x17
        /*001a*/ 	.short	(.L_29 - .L_28)
.L_28:
        /*001c*/ 	.word	0x00000000
        /*0020*/ 	.short	0x0000
        /*0022*/ 	.short	0x0000
        /*0024*/ 	.byte	0x00, 0xf5, 0x21, 0x00


	//----- nvinfo : EIATTR_SPARSE_MMA_MASK
	.align		4
.L_29:
        /*0028*/ 	.byte	0x03, 0x50
        /*002a*/ 	.short	0x0000


	//----- nvinfo : EIATTR_MAXREG_COUNT
	.align		4
        /*002c*/ 	.byte	0x03, 0x1b
        /*002e*/ 	.short	0x00ff


	//----- nvinfo : EIATTR_MERCURY_ISA_VERSION
	.align		4
        /*0030*/ 	.byte	0x03, 0x5f
        /*0032*/ 	.short	0x0101


	//----- nvinfo : EIATTR_VRC_CTA_INIT_COUNT
	.align		4
        /*0034*/ 	.byte	0x02, 0x4a
	.zero		1
	.zero		1


	//----- nvinfo : EIATTR_EXIT_INSTR_OFFSETS
	.align		4
        /*0038*/ 	.byte	0x04, 0x1c
        /*003a*/ 	.short	(.L_31 - .L_30)


	//   ....[0]....
.L_30:
        /*003c*/ 	.word	0x00000540


	//----- nvinfo : EIATTR_CRS_STACK_SIZE
	.align		4
.L_31:
        /*0040*/ 	.byte	0x04, 0x1e
        /*0042*/ 	.short	(.L_33 - .L_32)
.L_32:
        /*0044*/ 	.word	0x00000000


	//----- nvinfo : EIATTR_CBANK_PARAM_SIZE
	.align		4
.L_33:
        /*0048*/ 	.byte	0x03, 0x19
        /*004a*/ 	.short	0x0010


	//----- nvinfo : EIATTR_PARAM_CBANK
	.align		4
        /*004c*/ 	.byte	0x04, 0x0a
        /*004e*/ 	.short	(.L_35 - .L_34)
	.align		4
.L_34:
        /*0050*/ 	.word	index@(.nv.constant0._Z3sumPdS_)
        /*0054*/ 	.short	0x0380
        /*0056*/ 	.short	0x0010


	//----- nvinfo : EIATTR_SW_WAR
	.align		4
.L_35:
        /*0058*/ 	.byte	0x04, 0x36
        /*005a*/ 	.short	(.L_37 - .L_36)
.L_36:
        /*005c*/ 	.word	0x00000008
.L_37:


//--------------------- .nv.callgraph             --------------------------
	.section	.nv.callgraph,"",@"SHT_CUDA_CALLGRAPH"
	.align	4
	.sectionentsize	8
	.align		4
        /*0000*/ 	.word	0x00000000
	.align		4
        /*0004*/ 	.word	0xffffffff
	.align		4
        /*0008*/ 	.word	0x00000000
	.align		4
        /*000c*/ 	.word	0xfffffffe
	.align		4
        /*0010*/ 	.word	0x00000000
	.align		4
        /*0014*/ 	.word	0xfffffffd
	.align		4
        /*0018*/ 	.word	0x00000000
	.align		4
        /*001c*/ 	.word	0xfffffffc


//--------------------- .text._Z17standardDeviationPdd --------------------------
	.section	.text._Z17standardDeviationPdd,"ax",@progbits
	.align	128
        .global         _Z17standardDeviationPdd
        .type           _Z17standardDeviationPdd,@function
        .size           _Z17standardDeviationPdd,(.L_x_20 - _Z17standardDeviationPdd)
        .other          _Z17standardDeviationPdd,@"STO_CUDA_ENTRY STV_DEFAULT"
_Z17standardDeviationPdd:
.text._Z17standardDeviationPdd:
[----:B------:R-:W-:Y:S01]  /*0000*/  LDC R1, c[0x0][0x37c] ;  /* 0x0000df00ff017b82 */ /* 0x000fe20000000800 */
[----:B------:R-:W0:Y:S02]  /*0010*/  S2R R5, SR_TID.X ;  /* 0x0000000000057919 */ /* 0x000e240000002100 */
[----:B0-----:R-:W-:-:S13]  /*0020*/  ISETP.GT.U32.AND P0, PT, R5, 0x9, PT ;  /* 0x000000090500780c */ /* 0x001fda0003f04070 */
[----:B------:R-:W-:Y:S05]  /*0030*/  @P0 EXIT ;  /* 0x000000000000094d */ /* 0x000fea0003800000 */
[----:B------:R-:W0:Y:S01]  /*0040*/  LDC.64 R2, c[0x0][0x380] ;  /* 0x0000e000ff027b82 */ /* 0x000e220000000a00 */
[----:B------:R-:W1:Y:S07]  /*0050*/  LDCU.64 UR4, c[0x0][0x358] ;  /* 0x00006b00ff0477ac */ /* 0x000e6e0008000a00 */
[----:B------:R-:W2:Y:S01]  /*0060*/  LDC.64 R6, c[0x0][0x388] ;  /* 0x0000e200ff067b82 */ /* 0x000ea20000000a00 */
[----:B0-----:R-:W-:-:S05]  /*0070*/  IMAD.WIDE.U32 R2, R5, 0x8, R2 ;  /* 0x0000000805027825 */ /* 0x001fca00078e0002 */
[----:B-1----:R-:W2:Y:S02]  /*0080*/  LDG.E.64 R4, desc[UR4][R2.64] ;  /* 0x0000000402047981 */ /* 0x002ea4000c1e1b00 */
[----:B--2---:R-:W-:-:S08]  /*0090*/  DADD R4, R4, -R6 ;  /* 0x0000000004047229 */ /* 0x004fd00000000806 */
[----:B------:R-:W-:-:S07]  /*00a0*/  DMUL R4, R4, R4 ;  /* 0x0000000404047228 */ /* 0x000fce0000000000 */
[----:B------:R-:W-:Y:S01]  /*00b0*/  STG.E.64 desc[UR4][R2.64], R4 ;  /* 0x0000000402007986 */ /* 0x000fe2000c101b04 */
[----:B------:R-:W-:Y:S05]  /*00c0*/  EXIT ;  /* 0x000000000000794d */ /* 0x000fea0003800000 */
.L_x_0:
[----:B------:R-:W-:-:S00]  /*00d0*/  BRA `(.L_x_0) ;  /* 0xfffffffc00fc7947 */ /* 0x000fc0000383ffff */
[----:B------:R-:W-:-:S00]  /*00e0*/  NOP ;  /* 0x0000000000007918 */ /* 0x000fc00000000000 */
        /* <DEDUP_REMOVED lines=9> */
.L_x_20:


//--------------------- .text._Z3sumPdS_          --------------------------
	.section	.text._Z3sumPdS_,"ax",@progbits
	.align	128
        .global         _Z3sumPdS_
        .type           _Z3sumPdS_,@function
        .size           _Z3sumPdS_,(.L_x_21 - _Z3sumPdS_)
        .other          _Z3sumPdS_,@"STO_CUDA_ENTRY STV_DEFAULT"
_Z3sumPdS_:
.text._Z3sumPdS_:
[----:B------:R-:W-:Y:S01]  /*0000*/  LDC R1, c[0x0][0x37c] ;  /* 0x0000df00ff017b82 */ /* 0x000fe20000000800 */
[----:B------:R-:W0:Y:S07]  /*0010*/  S2R R13, SR_TID.X ;  /* 0x00000000000d7919 */ /* 0x000e2e0000002100 */
[----:B------:R-:W1:Y:S01]  /*0020*/  LDC.64 R4, c[0x0][0x380] ;  /* 0x0000e000ff047b82 */ /* 0x000e620000000a00 */
[----:B------:R-:W2:Y:S01]  /*0030*/  LDCU.64 UR4, c[0x0][0x358] ;  /* 0x00006b00ff0477ac */ /* 0x000ea20008000a00 */
[----:B------:R-:W-:Y:S06]  /*0040*/  BSSY.RECONVERGENT B0, `(.L_x_1) ;  /* 0x0000012000007945 */ /* 0x000fec0003800200 */
[----:B------:R-:W3:Y:S01]  /*0050*/  LDC.64 R2, c[0x0][0x380] ;  /* 0x0000e000ff027b82 */ /* 0x000ee20000000a00 */
[C---:B0-----:R-:W-:Y:S01]  /*0060*/  ISETP.NE.AND P6, PT, R13.reuse, RZ, PT ;  /* 0x000000ff0d00720c */ /* 0x041fe20003fc5270 */
[C---:B-1----:R-:W-:Y:S01]  /*0070*/  IMAD.WIDE.U32 R4, R13.reuse, 0x8, R4 ;  /* 0x000000080d047825 */ /* 0x042fe200078e0004 */
[----:B------:R-:W-:-:S02]  /*0080*/  ISETP.GT.U32.AND P0, PT, R13, 0x2, PT ;  /* 0x000000020d00780c */ /* 0x000fc40003f04070 */
[C---:B------:R-:W-:Y:S02]  /*0090*/  ISETP.GT.U32.AND P5, PT, R13.reuse, 0x1, PT ;  /* 0x000000010d00780c */ /* 0x040fe40003fa4070 */
[----:B------:R-:W-:Y:S02]  /*00a0*/  P2R R0, PR, RZ, 0x1 ;  /* 0x00000001ff007803 */ /* 0x000fe40000000000 */
[C---:B------:R-:W-:Y:S02]  /*00b0*/  ISETP.GT.U32.AND P4, PT, R13.reuse, 0x3, PT ;  /* 0x000000030d00780c */ /* 0x040fe40003f84070 */
[C---:B------:R-:W-:Y:S02]  /*00c0*/  ISETP.GT.U32.AND P3, PT, R13.reuse, 0x4, PT ;  /* 0x000000040d00780c */ /* 0x040fe40003f64070 */
[C---:B------:R-:W-:Y:S02]  /*00d0*/  ISETP.GT.U32.AND P2, PT, R13.reuse, 0x5, PT ;  /* 0x000000050d00780c */ /* 0x040fe40003f44070 */
[----:B------:R-:W-:-:S02]  /*00e0*/  ISETP.GT.U32.AND P1, PT, R13, 0x6, PT ;  /* 0x000000060d00780c */ /* 0x000fc40003f24070 */
[----:B------:R-:W-:Y:S01]  /*00f0*/  ISETP.GT.U32.AND P0, PT, R13, 0x7, PT ;  /* 0x000000070d00780c */ /* 0x000fe20003f04070 */
[----:B--23--:R-:W-:-:S12]  /*0100*/  @P6 BRA `(.L_x_2) ;  /* 0x0000000000146947 */ /* 0x00cfd80003800000 */
[----:B------:R-:W0:Y:S01]  /*0110*/  LDC.64 R10, c[0x0][0x380] ;  /* 0x0000e000ff0a7b82 */ /* 0x000e220000000a00 */
[----:B------:R-:W2:Y:S04]  /*0120*/  LDG.E.64 R8, desc[UR4][R4.64] ;  /* 0x0000000404087981 */ /* 0x000ea8000c1e1b00 */
[----:B0-----:R-:W2:Y:S02]  /*0130*/  LDG.E.64 R6, desc[UR4][R10.64+0x8] ;  /* 0x000008040a067981 */ /* 0x001ea4000c1e1b00 */
[----:B--2---:R-:W-:-:S07]  /*0140*/  DADD R6, R6, R8 ;  /* 0x0000000006067229 */ /* 0x004fce0000000008 */
[----:B------:R0:W-:Y:S04]  /*0150*/  STG.E.64 desc[UR4][R4.64], R6 ;  /* 0x0000000604007986 */ /* 0x0001e8000c101b04 */
.L_x_2:
[----:B------:R-:W-:Y:S05]  /*0160*/  BSYNC.RECONVERGENT B0 ;  /* 0x0000000000007941 */ /* 0x000fea0003800200 */
.L_x_1:
[----:B------:R-:W-:Y:S01]  /*0170*/  BSSY.RECONVERGENT B0, `(.L_x_3) ;  /* 0x0000007000007945 */ /* 0x000fe20003800200 */
[----:B------:R-:W-:-:S03]  /*0180*/  ISETP.GT.U32.AND P6, PT, R13, 0x8, PT ;  /* 0x000000080d00780c */ /* 0x000fc60003fc4070 */
[----:B------:R-:W-:Y:S10]  /*0190*/  @P5 BRA `(.L_x_4) ;  /* 0x0000000000105947 */ /* 0x000ff40003800000 */
[----:B0-----:R-:W2:Y:S04]  /*01a0*/  LDG.E.64 R6, desc[UR4][R4.64+0x10] ;  /* 0x0000100404067981 */ /* 0x001ea8000c1e1b00 */
[----:B------:R-:W2:Y:S02]  /*01b0*/  LDG.E.64 R8, desc[UR4][R4.64] ;  /* 0x0000000404087981 */ /* 0x000ea4000c1e1b00 */
[----:B--2---:R-:W-:-:S07]  /*01c0*/  DADD R6, R6, R8 ;  /* 0x0000000006067229 */ /* 0x004fce0000000008 */
[----:B------:R1:W-:Y:S04]  /*01d0*/  STG.E.64 desc[UR4][R4.64], R6 ;  /* 0x0000000604007986 */ /* 0x0003e8000c101b04 */
.L_x_4:
[----:B------:R-:W-:Y:S05]  /*01e0*/  BSYNC.RECONVERGENT B0 ;  /* 0x0000000000007941 */ /* 0x000fea0003800200 */
.L_x_3:
[----:B------:R-:W-:Y:S01]  /*01f0*/  ISETP.GT.U32.AND P5, PT, R13, 0x2, PT ;  /* 0x000000020d00780c */ /* 0x000fe20003fa4070 */
[----:B------:R-:W-:-:S12]  /*0200*/  BSSY.RECONVERGENT B0, `(.L_x_5) ;  /* 0x0000006000007945 */ /* 0x000fd80003800200 */
[----:B------:R-:W-:Y:S05]  /*0210*/  @P5 BRA `(.L_x_6) ;  /* 0x0000000000105947 */ /* 0x000fea0003800000 */
[----:B01----:R-:W2:Y:S04]  /*0220*/  LDG.E.64 R6, desc[UR4][R4.64+0x18] ;  /* 0x0000180404067981 */ /* 0x003ea8000c1e1b00 */
[----:B------:R-:W2:Y:S02]  /*0230*/  LDG.E.64 R8, desc[UR4][R4.64] ;  /* 0x0000000404087981 */ /* 0x000ea4000c1e1b00 */
[----:B--2---:R-:W-:-:S07]  /*0240*/  DADD R6, R6, R8 ;  /* 0x0000000006067229 */ /* 0x004fce0000000008 */
[----:B------:R2:W-:Y:S04]  /*0250*/  STG.E.64 desc[UR4][R4.64], R6 ;  /* 0x0000000604007986 */ /* 0x0005e8000c101b04 */
.L_x_6:
[----:B------:R-:W-:Y:S05]  /*0260*/  BSYNC.RECONVERGENT B0 ;  /* 0x0000000000007941 */ /* 0x000fea0003800200 */
.L_x_5:
[----:B------:R-:W-:Y:S04]  /*0270*/  BSSY.RECONVERGENT B0, `(.L_x_7) ;  /* 0x0000006000007945 */ /* 0x000fe80003800200 */
[----:B------:R-:W-:Y:S05]  /*0280*/  @P4 BRA `(.L_x_8) ;  /* 0x0000000000104947 */ /* 0x000fea0003800000 */
[----:B012---:R-:W2:Y:S04]  /*0290*/  LDG.E.64 R6, desc[UR4][R4.64+0x20] ;  /* 0x0000200404067981 */ /* 0x007ea8000c1e1b00 */
[----:B------:R-:W2:Y:S02]  /*02a0*/  LDG.E.64 R8, desc[UR4][R4.64] ;  /* 0x0000000404087981 */ /* 0x000ea4000c1e1b00 */
[----:B--2---:R-:W-:-:S07]  /*02b0*/  DADD R6, R6, R8 ;  /* 0x0000000006067229 */ /* 0x004fce0000000008 */
[----:B------:R3:W-:Y:S04]  /*02c0*/  STG.E.64 desc[UR4][R4.64], R6 ;  /* 0x0000000604007986 */ /* 0x0007e8000c101b04 */
.L_x_8:
[----:B------:R-:W-:Y:S05]  /*02d0*/  BSYNC.RECONVERGENT B0 ;  /* 0x0000000000007941 */ /* 0x000fea0003800200 */
.L_x_7:
[----:B------:R-:W-:Y:S04]  /*02e0*/  BSSY.RECONVERGENT B0, `(.L_x_9) ;  /* 0x0000006000007945 */ /* 0x000fe80003800200 */
[----:B------:R-:W-:Y:S05]  /*02f0*/  @P3 BRA `(.L_x_10) ;  /* 0x0000000000103947 */ /* 0x000fea0003800000 */
[----:B0123--:R-:W2:Y:S04]  /*0300*/  LDG.E.64 R6, desc[UR4][R4.64+0x28] ;  /* 0x0000280404067981 */ /* 0x00fea8000c1e1b00 */
[----:B------:R-:W2:Y:S02]  /*0310*/  LDG.E.64 R8, desc[UR4][R4.64] ;  /* 0x0000000404087981 */ /* 0x000ea4000c1e1b00 */
[----:B--2---:R-:W-:-:S07]  /*0320*/  DADD R6, R6, R8 ;  /* 0x0000000006067229 */ /* 0x004fce0000000008 */
[----:B------:R4:W-:Y:S04]  /*0330*/  STG.E.64 desc[UR4][R4.64], R6 ;  /* 0x0000000604007986 */ /* 0x0009e8000c101b04 */
.L_x_10:
[----:B------:R-:W-:Y:S05]  /*0340*/  BSYNC.RECONVERGENT B0 ;  /* 0x0000000000007941 */ /* 0x000fea0003800200 */
.L_x_9:
[----:B------:R-:W-:Y:S04]  /*0350*/  BSSY.RECONVERGENT B0, `(.L_x_11) ;  /* 0x0000006000007945 */ /* 0x000fe80003800200 */
[----:B------:R-:W-:Y:S05]  /*0360*/  @P2 BRA `(.L_x_12) ;  /* 0x0000000000102947 */ /* 0x000fea0003800000 */
[----:B01234-:R-:W2:Y:S04]  /*0370*/  LDG.E.64 R6, desc[UR4][R4.64+0x30] ;  /* 0x0000300404067981 */ /* 0x01fea8000c1e1b00 */
[----:B------:R-:W2:Y:S02]  /*0380*/  LDG.E.64 R8, desc[UR4][R4.64] ;  /* 0x0000000404087981 */ /* 0x000ea4000c1e1b00 */
[----:B--2---:R-:W-:-:S07]  /*0390*/  DADD R6, R6, R8 ;  /* 0x0000000006067229 */ /* 0x004fce0000000008 */
[----:B------:R0:W-:Y:S04]  /*03a0*/  STG.E.64 desc[UR4][R4.64], R6 ;  /* 0x0000000604007986 */ /* 0x0001e8000c101b04 */
.L_x_12:
[----:B------:R-:W-:Y:S05]  /*03b0*/  BSYNC.RECONVERGENT B0 ;  /* 0x0000000000007941 */ /* 0x000fea0003800200 */
.L_x_11:
[----:B------:R-:W-:Y:S04]  /*03c0*/  BSSY.RECONVERGENT B0, `(.L_x_13) ;  /* 0x0000006000007945 */ /* 0x000fe80003800200 */
[----:B------:R-:W-:Y:S05]  /*03d0*/  @P1 BRA `(.L_x_14) ;  /* 0x0000000000101947 */ /* 0x000fea0003800000 */
[----:B01234-:R-:W2:Y:S04]  /*03e0*/  LDG.E.64 R6, desc[UR4][R4.64+0x38] ;  /* 0x0000380404067981 */ /* 0x01fea8000c1e1b00 */
[----:B------:R-:W2:Y:S02]  /*03f0*/  LDG.E.64 R8, desc[UR4][R4.64] ;  /* 0x0000000404087981 */ /* 0x000ea4000c1e1b00 */
[----:B--2---:R-:W-:-:S07]  /*0400*/  DADD R6, R6, R8 ;  /* 0x0000000006067229 */ /* 0x004fce0000000008 */
[----:B------:R0:W-:Y:S04]  /*0410*/  STG.E.64 desc[UR4][R4.64], R6 ;  /* 0x0000000604007986 */ /* 0x0001e8000c101b04 */
.L_x_14:
[----:B------:R-:W-:Y:S05]  /*0420*/  BSYNC.RECONVERGENT B0 ;  /* 0x0000000000007941 */ /* 0x000fea0003800200 */
.L_x_13:
[----:B------:R-:W-:Y:S04]  /*0430*/  BSSY.RECONVERGENT B0, `(.L_x_15) ;  /* 0x0000006000007945 */ /* 0x000fe80003800200 */
[----:B------:R-:W-:Y:S05]  /*0440*/  @P0 BRA `(.L_x_16) ;  /* 0x0000000000100947 */ /* 0x000fea0003800000 */
[----:B01234-:R-:W2:Y:S04]  /*0450*/  LDG.E.64 R6, desc[UR4][R4.64+0x40] ;  /* 0x0000400404067981 */ /* 0x01fea8000c1e1b00 */
[----:B------:R-:W2:Y:S02]  /*0460*/  LDG.E.64 R8, desc[UR4][R4.64] ;  /* 0x0000000404087981 */ /* 0x000ea4000c1e1b00 */
[----:B--2---:R-:W-:-:S07]  /*0470*/  DADD R6, R6, R8 ;  /* 0x0000000006067229 */ /* 0x004fce0000000008 */
[----:B------:R0:W-:Y:S04]  /*0480*/  STG.E.64 desc[UR4][R4.64], R6 ;  /* 0x0000000604007986 */ /* 0x0001e8000c101b04 */
.L_x_16:
[----:B------:R-:W-:Y:S05]  /*0490*/  BSYNC.RECONVERGENT B0 ;  /* 0x0000000000007941 */ /* 0x000fea0003800200 */
.L_x_15:
[----:B------:R-:W-:Y:S04]  /*04a0*/  BSSY.RECONVERGENT B0, `(.L_x_17) ;  /* 0x0000006000007945 */ /* 0x000fe80003800200 */
[----:B------:R-:W-:Y:S05]  /*04b0*/  @P6 BRA `(.L_x_18) ;  /* 0x0000000000106947 */ /* 0x000fea0003800000 */
[----:B01234-:R-:W2:Y:S04]  /*04c0*/  LDG.E.64 R6, desc[UR4][R4.64+0x48] ;  /* 0x0000480404067981 */ /* 0x01fea8000c1e1b00 */
[----:B------:R-:W2:Y:S02]  /*04d0*/  LDG.E.64 R8, desc[UR4][R4.64] ;  /* 0x0000000404087981 */ /* 0x000ea4000c1e1b00 */
[----:B--2---:R-:W-:-:S07]  /*04e0*/  DADD R6, R6, R8 ;  /* 0x0000000006067229 */ /* 0x004fce0000000008 */
[----:B------:R0:W-:Y:S04]  /*04f0*/  STG.E.64 desc[UR4][R4.64], R6 ;  /* 0x0000000604007986 */ /* 0x0001e8000c101b04 */
.L_x_18:
[----:B------:R-:W-:Y:S05]  /*0500*/  BSYNC.RECONVERGENT B0 ;  /* 0x0000000000007941 */ /* 0x000fea0003800200 */
.L_x_17:
[----:B------:R-:W5:Y:S01]  /*0510*/  LDG.E.64 R2, desc[UR4][R2.64] ;  /* 0x0000000402027981 */ /* 0x000f62000c1e1b00 */
[----:B01234-:R-:W5:Y:S03]  /*0520*/  LDC.64 R4, c[0x0][0x388] ;  /* 0x0000e200ff047b82 */ /* 0x01ff660000000a00 */
[----:B-----5:R-:W-:Y:S01]  /*0530*/  STG.E.64 desc[UR4][R4.64], R2 ;  /* 0x0000000204007986 */ /* 0x020fe2000c101b04 */
[----:B------:R-:W-:Y:S05]  /*0540*/  EXIT ;  /* 0x000000000000794d */ /* 0x000fea0003800000 */
.L_x_19:
        /* <DEDUP_REMOVED lines=11> */
.L_x_21:


//--------------------- .nv.shared.reserved.0     --------------------------
	.section	.nv.shared.reserved.0,"aw",@nobits
	.weak		__nv_reservedSMEM_offset_0_alias
	.size		__nv_reservedSMEM_offset_0_alias, 0, 64
	.other		__nv_reservedSMEM_offset_0_alias,@"STO_CUDA_RESERVED_SHARED STV_DEFAULT"
__nv_reservedSMEM_offset_0_alias:
	.zero		0
	.zero		64


//--------------------- .nv.constant0._Z17standardDeviationPdd --------------------------
	.section	.nv.constant0._Z17standardDeviationPdd,"a",@progbits
	.sectionflags	@""
	.align	4
.nv.constant0._Z17standardDeviationPdd:
	.zero		912


//--------------------- .nv.constant0._Z3sumPdS_  --------------------------
	.section	.nv.constant0._Z3sumPdS_,"a",@progbits
	.sectionflags	@""
	.align	4
.nv.constant0._Z3sumPdS_:
	.zero		912


//--------------------- SYMBOLS --------------------------

	.type		.nv.reservedSmem.offset0,@object
	.size		.nv.reservedSmem.offset0,0x4
